	.headerflags	@"EF_CUDA_TEXMODE_UNIFIED EF_CUDA_64BIT_ADDRESS EF_CUDA_ACCELERATORS EF_CUDA_SM90 EF_CUDA_VIRTUAL_SM(EF_CUDA_SM90)"
	.elftype	@"ET_EXEC"


//--------------------- .nv.info                  --------------------------
	.section	.nv.info,"",@"SHT_CUDA_INFO"
	.align	4


	//----- nvinfo : EIATTR_REGCOUNT
	.align		4
        /*0000*/ 	.byte	0x04, 0x2f
        /*0002*/ 	.short	(.L_1 - .L_0)
	.align		4
.L_0:
        /*0004*/ 	.word	index@(triton_poi_fused_11)
        /*0008*/ 	.word	0x0000001e


	//----- nvinfo : EIATTR_MIN_STACK_SIZE
	.align		4
.L_1:
        /*000c*/ 	.byte	0x04, 0x12
        /*000e*/ 	.short	(.L_3 - .L_2)
	.align		4
.L_2:
        /*0010*/ 	.word	index@(triton_poi_fused_11)
        /*0014*/ 	.word	0x00000000


	//----- nvinfo : EIATTR_FRAME_SIZE
	.align		4
.L_3:
        /*0018*/ 	.byte	0x04, 0x11
        /*001a*/ 	.short	(.L_5 - .L_4)
	.align		4
.L_4:
        /*001c*/ 	.word	index@(triton_poi_fused_11)
        /*0020*/ 	.word	0x00000000


	//----- nvinfo : EIATTR_MIN_STACK_SIZE
	.align		4
.L_5:
        /*0024*/ 	.byte	0x04, 0x12
        /*0026*/ 	.short	(.L_7 - .L_6)
	.align		4
.L_6:
        /*0028*/ 	.word	index@(triton_poi_fused_11)
        /*002c*/ 	.word	0x00000000
.L_7:


//--------------------- .nv.info.triton_poi_fused_11 --------------------------
	.section	.nv.info.triton_poi_fused_11,"",@"SHT_CUDA_INFO"
	.sectionflags	@""
	.align	4


	//----- nvinfo : EIATTR_CUDA_API_VERSION
	.align		4
        /*0000*/ 	.byte	0x04, 0x37
        /*0002*/ 	.short	(.L_9 - .L_8)
.L_8:
        /*0004*/ 	.word	0x0000007c


	//----- nvinfo : EIATTR_KPARAM_INFO
	.align		4
.L_9:
        /*0008*/ 	.byte	0x04, 0x17
        /*000a*/ 	.short	(.L_11 - .L_10)
.L_10:
        /*000c*/ 	.word	0x00000000
        /*0010*/ 	.short	0x0003
        /*0012*/ 	.short	0x0014
        /*0014*/ 	.byte	0x00, 0xf0, 0x11, 0x00


	//----- nvinfo : EIATTR_KPARAM_INFO
	.align		4
.L_11:
        /*0018*/ 	.byte	0x04, 0x17
        /*001a*/ 	.short	(.L_13 - .L_12)
.L_12:
        /*001c*/ 	.word	0x00000000
        /*0020*/ 	.short	0x0002
        /*0022*/ 	.short	0x0010
        /*0024*/ 	.byte	0x00, 0xf0, 0x11, 0x00


	//----- nvinfo : EIATTR_KPARAM_INFO
	.align		4
.L_13:
        /*0028*/ 	.byte	0x04, 0x17
        /*002a*/ 	.short	(.L_15 - .L_14)
.L_14:
        /*002c*/ 	.word	0x00000000
        /*0030*/ 	.short	0x0001
        /*0032*/ 	.short	0x0008
        /*0034*/ 	.byte	0x00, 0xf4, 0x21, 0x00


	//----- nvinfo : EIATTR_KPARAM_INFO
	.align		4
.L_15:
        /*0038*/ 	.byte	0x04, 0x17
        /*003a*/ 	.short	(.L_17 - .L_16)
.L_16:
        /*003c*/ 	.word	0x00000000
        /*0040*/ 	.short	0x0000
        /*0042*/ 	.short	0x0000
        /*0044*/ 	.byte	0x00, 0xf4, 0x21, 0x00


	//----- nvinfo : EIATTR_SPARSE_MMA_MASK
	.align		4
.L_17:
        /*0048*/ 	.byte	0x03, 0x50
        /*004a*/ 	.short	0x0000


	//----- nvinfo : EIATTR_MAXREG_COUNT
	.align		4
        /*004c*/ 	.byte	0x03, 0x1b
        /*004e*/ 	.short	0x00ff


	//----- nvinfo : EIATTR_EXIT_INSTR_OFFSETS
	.align		4
        /*0050*/ 	.byte	0x04, 0x1c
        /*0052*/ 	.short	(.L_19 - .L_18)


	//   ....[0]....
.L_18:
        /*0054*/ 	.word	0x000005f0


	//   ....[1]....
        /*0058*/ 	.word	0x00000640


	//----- nvinfo : EIATTR_REQNTID
	.align		4
.L_19:
        /*005c*/ 	.byte	0x04, 0x10
        /*005e*/ 	.short	(.L_21 - .L_20)
.L_20:
        /*0060*/ 	.word	0x00000080
        /*0064*/ 	.word	0x00000001
        /*0068*/ 	.word	0x00000001


	//----- nvinfo : EIATTR_CBANK_PARAM_SIZE
	.align		4
.L_21:
        /*006c*/ 	.byte	0x03, 0x19
        /*006e*/ 	.short	0x0018


	//----- nvinfo : EIATTR_PARAM_CBANK
	.align		4
        /*0070*/ 	.byte	0x04, 0x0a
        /*0072*/ 	.short	(.L_23 - .L_22)
	.align		4
.L_22:
        /*0074*/ 	.word	index@(.nv.constant0.triton_poi_fused_11)
        /*0078*/ 	.short	0x0210
        /*007a*/ 	.short	0x0018


	//----- nvinfo : EIATTR_SW_WAR
	.align		4
.L_23:
        /*007c*/ 	.byte	0x04, 0x36
        /*007e*/ 	.short	(.L_25 - .L_24)
.L_24:
        /*0080*/ 	.word	0x00000008
.L_25:


//--------------------- .nv.callgraph             --------------------------
	.section	.nv.callgraph,"",@"SHT_CUDA_CALLGRAPH"
	.align	4
	.sectionentsize	8
	.align		4
        /*0000*/ 	.word	0x00000000
	.align		4
        /*0004*/ 	.word	0xffffffff
	.align		4
        /*0008*/ 	.word	0x00000000
	.align		4
        /*000c*/ 	.word	0xfffffffe
	.align		4
        /*0010*/ 	.word	0x00000000
	.align		4
        /*0014*/ 	.word	0xfffffffd
	.align		4
        /*0018*/ 	.word	0x00000000
	.align		4
        /*001c*/ 	.word	0xfffffffc


//--------------------- .text.triton_poi_fused_11 --------------------------
	.section	.text.triton_poi_fused_11,"ax",@progbits
	.sectionflags	@"SHF_BARRIERS=1"
	.align	128
        .global         triton_poi_fused_11
        .type           triton_poi_fused_11,@function
        .size           triton_poi_fused_11,(.L_x_1 - triton_poi_fused_11)
        .other          triton_poi_fused_11,@"STO_CUDA_ENTRY STV_DEFAULT"
triton_poi_fused_11:
.text.triton_poi_fused_11:
[----:B------:R-:W0:Y:S01]  /*0000*/  LDC R1, c[0x0][0x28] ;  /* 0x00000a00ff017b82 */ /* 0x000e220000000800 */
[----:B------:R-:W1:Y:S07]  /*0010*/  S2R R0, SR_CTAID.X ;  /* 0x0000000000007919 */ /* 0x000e6e0000002500 */
[----:B------:R-:W2:Y:S01]  /*0020*/  LDC.64 R14, c[0x0][0x210] ;  /* 0x00008400ff0e7b82 */ /* 0x000ea20000000a00 */
[----:B------:R-:W-:Y:S01]  /*0030*/  IMAD.MOV.U32 R19, RZ, RZ, RZ ;  /* 0x000000ffff137224 */ /* 0x000fe200078e00ff */
[----:B------:R-:W-:Y:S01]  /*0040*/  ULDC.64 UR6, c[0x0][0x208] ;  /* 0x0000820000067ab9 */ /* 0x000fe20000000a00 */
[----:B------:R-:W3:Y:S01]  /*0050*/  S2R R21, SR_TID.X ;  /* 0x0000000000157919 */ /* 0x000ee20000002100 */
[----:B------:R-:W4:Y:S01]  /*0060*/  S2R R18, SR_CTAID.Y ;  /* 0x0000000000127919 */ /* 0x000f220000002600 */
[----:B------:R-:W-:-:S02]  /*0070*/  IMAD.MOV.U32 R20, RZ, RZ, RZ ;  /* 0x000000ffff147224 */ /* 0x000fc400078e00ff */
[----:B-1----:R-:W-:Y:S01]  /*0080*/  IMAD.SHL.U32 R0, R0, 0x10, RZ ;  /* 0x0000001000007824 */ /* 0x002fe200078e00ff */
[----:B---3--:R-:W-:-:S04]  /*0090*/  SHF.R.U32.HI R17, RZ, 0x4, R21 ;  /* 0x00000004ff117819 */ /* 0x008fc80000011615 */
[----:B------:R-:W-:Y:S01]  /*00a0*/  LOP3.LUT R6, R0, 0xf, R21, 0xf8, !PT ;  /* 0x0000000f00067812 */ /* 0x000fe200078ef815 */
[----:B----4-:R-:W-:Y:S01]  /*00b0*/  IMAD.SHL.U32 R16, R18, 0x40, RZ ;  /* 0x0000004012107824 */ /* 0x010fe200078e00ff */
[----:B------:R-:W-:Y:S02]  /*00c0*/  SGXT.U32 R17, R17, 0x3 ;  /* 0x000000031111781a */ /* 0x000fe40000000000 */
[----:B------:R-:W-:Y:S02]  /*00d0*/  ISETP.GE.AND P0, PT, R6, 0x9, PT ;  /* 0x000000090600780c */ /* 0x000fe40003f06270 */
[----:B------:R-:W-:Y:S02]  /*00e0*/  LOP3.LUT R2, R16, R17, RZ, 0xfc, !PT ;  /* 0x0000001110027212 */ /* 0x000fe400078efcff */
[----:B------:R-:W-:Y:S02]  /*00f0*/  LOP3.LUT R3, R16, 0x8, R17, 0xfe, !PT ;  /* 0x0000000810037812 */ /* 0x000fe400078efe11 */
[----:B------:R-:W-:Y:S01]  /*0100*/  LOP3.LUT R4, R16, 0x10, R17, 0xfe, !PT ;  /* 0x0000001010047812 */ /* 0x000fe200078efe11 */
[--C-:B------:R-:W-:Y:S01]  /*0110*/  IMAD R27, R2, 0x9, R6.reuse ;  /* 0x00000009021b7824 */ /* 0x100fe200078e0206 */
[----:B------:R-:W-:Y:S01]  /*0120*/  LOP3.LUT R7, R16, 0x18, R17, 0xfe, !PT ;  /* 0x0000001810077812 */ /* 0x000fe200078efe11 */
[--C-:B------:R-:W-:Y:S01]  /*0130*/  IMAD R3, R3, 0x9, R6.reuse ;  /* 0x0000000903037824 */ /* 0x100fe200078e0206 */
[----:B------:R-:W-:Y:S01]  /*0140*/  LOP3.LUT R9, R16, 0x20, R17, 0xfe, !PT ;  /* 0x0000002010097812 */ /* 0x000fe200078efe11 */
[--C-:B------:R-:W-:Y:S01]  /*0150*/  IMAD R5, R4, 0x9, R6.reuse ;  /* 0x0000000904057824 */ /* 0x100fe200078e0206 */
[----:B------:R-:W-:Y:S01]  /*0160*/  LOP3.LUT R11, R16, 0x28, R17, 0xfe, !PT ;  /* 0x00000028100b7812 */ /* 0x000fe200078efe11 */
[----:B------:R-:W-:Y:S01]  /*0170*/  IMAD R7, R7, 0x9, R6 ;  /* 0x0000000907077824 */ /* 0x000fe200078e0206 */
[----:B------:R-:W-:Y:S01]  /*0180*/  LOP3.LUT R13, R16, 0x30, R17, 0xfe, !PT ;  /* 0x00000030100d7812 */ /* 0x000fe200078efe11 */
[----:B--2---:R-:W-:Y:S01]  /*0190*/  IMAD.WIDE R26, R27, 0x4, R14 ;  /* 0x000000041b1a7825 */ /* 0x004fe200078e020e */
[----:B------:R-:W-:-:S03]  /*01a0*/  LOP3.LUT R23, R16, 0x38, R17, 0xfe, !PT ;  /* 0x0000003810177812 */ /* 0x000fc600078efe11 */
[--C-:B------:R-:W-:Y:S01]  /*01b0*/  IMAD R9, R9, 0x9, R6.reuse ;  /* 0x0000000909097824 */ /* 0x100fe200078e0206 */
[----:B------:R1:W2:Y:S01]  /*01c0*/  @!P0 LDG.E.EL R19, desc[UR6][R26.64] ;  /* 0x000000061a138981 */ /* 0x0002a2000c2e1900 */
[--C-:B------:R-:W-:Y:S02]  /*01d0*/  IMAD R11, R11, 0x9, R6.reuse ;  /* 0x000000090b0b7824 */ /* 0x100fe400078e0206 */
[--C-:B------:R-:W-:Y:S02]  /*01e0*/  IMAD R13, R13, 0x9, R6.reuse ;  /* 0x000000090d0d7824 */ /* 0x100fe400078e0206 */
[----:B------:R-:W-:Y:S02]  /*01f0*/  IMAD R23, R23, 0x9, R6 ;  /* 0x0000000917177824 */ /* 0x000fe400078e0206 */
[----:B------:R-:W-:Y:S01]  /*0200*/  IMAD.WIDE R2, R3, 0x4, R14 ;  /* 0x0000000403027825 */ /* 0x000fe200078e020e */
[----:B------:R-:W-:-:S03]  /*0210*/  CS2R R24, SRZ ;  /* 0x0000000000187805 */ /* 0x000fc6000001ff00 */
[--C-:B------:R-:W-:Y:S01]  /*0220*/  IMAD.WIDE R4, R5, 0x4, R14.reuse ;  /* 0x0000000405047825 */ /* 0x100fe200078e020e */
[----:B-1----:R-:W-:Y:S01]  /*0230*/  CS2R R26, SRZ ;  /* 0x00000000001a7805 */ /* 0x002fe2000001ff00 */
[----:B------:R1:W3:Y:S02]  /*0240*/  @!P0 LDG.E.EL R20, desc[UR6][R2.64] ;  /* 0x0000000602148981 */ /* 0x0002e4000c2e1900 */
[----:B------:R-:W-:-:S04]  /*0250*/  IMAD.WIDE R6, R7, 0x4, R14 ;  /* 0x0000000407067825 */ /* 0x000fc800078e020e */
[--C-:B------:R-:W-:Y:S01]  /*0260*/  IMAD.WIDE R8, R9, 0x4, R14.reuse ;  /* 0x0000000409087825 */ /* 0x100fe200078e020e */
[----:B------:R-:W4:Y:S03]  /*0270*/  @!P0 LDG.E.EL R24, desc[UR6][R6.64] ;  /* 0x0000000606188981 */ /* 0x000f26000c2e1900 */
[----:B------:R-:W-:-:S04]  /*0280*/  IMAD.WIDE R10, R11, 0x4, R14 ;  /* 0x000000040b0a7825 */ /* 0x000fc800078e020e */
[--C-:B------:R-:W-:Y:S01]  /*0290*/  IMAD.WIDE R12, R13, 0x4, R14.reuse ;  /* 0x000000040d0c7825 */ /* 0x100fe200078e020e */
[----:B------:R-:W5:Y:S03]  /*02a0*/  @!P0 LDG.E.EL R25, desc[UR6][R10.64] ;  /* 0x000000060a198981 */ /* 0x000f66000c2e1900 */
[----:B------:R-:W-:Y:S01]  /*02b0*/  IMAD.WIDE R14, R23, 0x4, R14 ;  /* 0x00000004170e7825 */ /* 0x000fe200078e020e */
[----:B------:R1:W5:Y:S03]  /*02c0*/  @!P0 LDG.E.EL R27, desc[UR6][R12.64] ;  /* 0x000000060c1b8981 */ /* 0x000366000c2e1900 */
[----:B------:R-:W-:Y:S01]  /*02d0*/  IMAD.MOV.U32 R22, RZ, RZ, RZ ;  /* 0x000000ffff167224 */ /* 0x000fe200078e00ff */
[----:B------:R-:W5:Y:S01]  /*02e0*/  @!P0 LDG.E.EL R26, desc[UR6][R14.64] ;  /* 0x000000060e1a8981 */ /* 0x000f62000c2e1900 */
[----:B------:R-:W-:-:S04]  /*02f0*/  IMAD.MOV.U32 R23, RZ, RZ, RZ ;  /* 0x000000ffff177224 */ /* 0x000fc800078e00ff */
[----:B------:R-:W5:Y:S04]  /*0300*/  @!P0 LDG.E.EL R22, desc[UR6][R4.64] ;  /* 0x0000000604168981 */ /* 0x000f68000c2e1900 */
[----:B------:R1:W5:Y:S01]  /*0310*/  @!P0 LDG.E.EL R23, desc[UR6][R8.64] ;  /* 0x0000000608178981 */ /* 0x000362000c2e1900 */
[----:B------:R-:W1:Y:S02]  /*0320*/  S2UR UR5, SR_CgaCtaId ;  /* 0x00000000000579c3 */ /* 0x000e640000008800 */
[----:B-1----:R-:W-:Y:S01]  /*0330*/  IMAD.SHL.U32 R2, R21, 0x40, RZ ;  /* 0x0000004015027824 */ /* 0x002fe200078e00ff */
[----:B------:R-:W-:-:S04]  /*0340*/  UMOV UR4, 0x400 ;  /* 0x0000040000047882 */ /* 0x000fc80000000000 */
[----:B------:R-:W-:-:S04]  /*0350*/  LOP3.LUT R2, R2, 0x3c0, RZ, 0xc0, !PT ;  /* 0x000003c002027812 */ /* 0x000fc800078ec0ff */
[----:B------:R-:W-:-:S04]  /*0360*/  LOP3.LUT R3, R2, R17, RZ, 0xfc, !PT ;  /* 0x0000001102037212 */ /* 0x000fc800078efcff */
[----:B------:R-:W-:Y:S01]  /*0370*/  LEA.HI R3, R2, R3, RZ, 0x1c ;  /* 0x0000000302037211 */ /* 0x000fe200078fe0ff */
[----:B0-----:R-:W-:-:S06]  /*0380*/  UPRMT UR4, UR5, 0x654, UR4 ;  /* 0x0000065405047896 */ /* 0x001fcc0008000004 */
[----:B------:R-:W-:Y:S02]  /*0390*/  LEA R12, R3, UR4, 0x2 ;  /* 0x00000004030c7c11 */ /* 0x000fe4000f8e10ff */
[----:B------:R-:W-:Y:S01]  /*03a0*/  SHF.R.U32.HI R2, RZ, 0x2, R21 ;  /* 0x00000002ff027819 */ /* 0x000fe20000011615 */
[----:B------:R-:W-:-:S03]  /*03b0*/  IMAD.SHL.U32 R21, R21, 0x4, RZ ;  /* 0x0000000415157824 */ /* 0x000fc600078e00ff */
[----:B------:R-:W-:Y:S02]  /*03c0*/  LOP3.LUT R3, R2, 0x1c, RZ, 0xc0, !PT ;  /* 0x0000001c02037812 */ /* 0x000fe400078ec0ff */
[----:B------:R-:W-:-:S05]  /*03d0*/  LOP3.LUT R8, R21, 0x1fc, RZ, 0xc0, !PT ;  /* 0x000001fc15087812 */ /* 0x000fca00078ec0ff */
[----:B------:R-:W-:-:S05]  /*03e0*/  IMAD.IADD R3, R8, 0x1, R3 ;  /* 0x0000000108037824 */ /* 0x000fca00078e0203 */
[----:B------:R-:W-:Y:S02]  /*03f0*/  LEA R4, R3, UR4, 0x2 ;  /* 0x0000000403047c11 */ /* 0x000fe4000f8e10ff */
[----:B------:R-:W-:Y:S02]  /*0400*/  SHF.R.S32.HI R3, RZ, 0x19, R18 ;  /* 0x00000019ff037819 */ /* 0x000fe40000011412 */
[----:B------:R-:W-:Y:S02]  /*0410*/  LOP3.LUT R16, R16, 0x3c, R21, 0xf8, !PT ;  /* 0x0000003c10107812 */ /* 0x000fe400078ef815 */
[----:B------:R-:W-:-:S04]  /*0420*/  SGXT R3, R3, 0x1 ;  /* 0x000000010303781a */ /* 0x000fc80000000200 */
[----:B------:R-:W-:Y:S02]  /*0430*/  LEA.HI R9, R3, R16, RZ, 0x5 ;  /* 0x0000001003097211 */ /* 0x000fe400078f28ff */
[----:B------:R-:W0:Y:S02]  /*0440*/  LDC.64 R2, c[0x0][0x218] ;  /* 0x00008600ff027b82 */ /* 0x000e240000000a00 */
[----:B------:R-:W-:Y:S02]  /*0450*/  LOP3.LUT R11, R9, 0xffffffe0, RZ, 0xc0, !PT ;  /* 0xffffffe0090b7812 */ /* 0x000fe400078ec0ff */
[----:B------:R-:W-:Y:S02]  /*0460*/  SHF.R.S32.HI R10, RZ, 0x5, R9 ;  /* 0x00000005ff0a7819 */ /* 0x000fe40000011409 */
[----:B------:R-:W-:Y:S01]  /*0470*/  LOP3.LUT R9, R0, R17, RZ, 0xfc, !PT ;  /* 0x0000001100097212 */ /* 0x000fe200078efcff */
[----:B------:R-:W-:Y:S01]  /*0480*/  IMAD.IADD R11, R16, 0x1, -R11 ;  /* 0x00000001100b7824 */ /* 0x000fe200078e0a0b */
[----:B------:R-:W-:-:S02]  /*0490*/  LOP3.LUT R0, R0, 0x8, R17, 0xfe, !PT ;  /* 0x0000000800007812 */ /* 0x000fc400078efe11 */
[----:B------:R-:W-:Y:S01]  /*04a0*/  ISETP.GE.AND P1, PT, R9, 0x9, PT ;  /* 0x000000090900780c */ /* 0x000fe20003f26270 */
[----:B------:R-:W-:Y:S01]  /*04b0*/  IMAD R10, R10, 0x120, R11 ;  /* 0x000001200a0a7824 */ /* 0x000fe200078e020b */
[----:B------:R-:W-:-:S03]  /*04c0*/  ISETP.GE.AND P0, PT, R0, 0x9, PT ;  /* 0x000000090000780c */ /* 0x000fc60003f06270 */
[----:B------:R-:W-:Y:S01]  /*04d0*/  IMAD R9, R9, 0x20, R10 ;  /* 0x0000002009097824 */ /* 0x000fe200078e020a */
[----:B--2---:R-:W-:Y:S04]  /*04e0*/  STS [R12], R19 ;  /* 0x000000130c007388 */ /* 0x004fe80000000800 */
[----:B---3--:R-:W-:Y:S04]  /*04f0*/  STS [R12+0x20], R20 ;  /* 0x000020140c007388 */ /* 0x008fe80000000800 */
[----:B----4-:R-:W-:Y:S04]  /*0500*/  STS [R12+0x60], R24 ;  /* 0x000060180c007388 */ /* 0x010fe80000000800 */
[----:B-----5:R-:W-:Y:S04]  /*0510*/  STS [R12+0xa0], R25 ;  /* 0x0000a0190c007388 */ /* 0x020fe80000000800 */
[----:B------:R-:W-:Y:S04]  /*0520*/  STS [R12+0xc0], R27 ;  /* 0x0000c01b0c007388 */ /* 0x000fe80000000800 */
[----:B------:R-:W-:Y:S04]  /*0530*/  STS [R12+0xe0], R26 ;  /* 0x0000e01a0c007388 */ /* 0x000fe80000000800 */
[----:B------:R-:W-:Y:S04]  /*0540*/  STS [R12+0x40], R22 ;  /* 0x000040160c007388 */ /* 0x000fe80000000800 */
[----:B------:R1:W-:Y:S01]  /*0550*/  STS [R12+0x80], R23 ;  /* 0x000080170c007388 */ /* 0x0003e20000000800 */
[----:B------:R-:W-:Y:S06]  /*0560*/  BAR.SYNC.DEFER_BLOCKING 0x0 ;  /* 0x0000000000007b1d */ /* 0x000fec0000010000 */
[----:B------:R-:W2:Y:S01]  /*0570*/  LDS.128 R4, [R4] ;  /* 0x0000000004047984 */ /* 0x000ea20000000c00 */
[----:B-1----:R-:W-:-:S04]  /*0580*/  LOP3.LUT R12, R8, 0x200, RZ, 0xfc, !PT ;  /* 0x00000200080c7812 */ /* 0x002fc800078efcff */
[----:B------:R-:W-:-:S04]  /*0590*/  SHF.R.U32.HI R12, RZ, 0x4, R12 ;  /* 0x00000004ff0c7819 */ /* 0x000fc8000001160c */
[----:B------:R-:W-:-:S05]  /*05a0*/  LOP3.LUT R11, R12, 0x3c, RZ, 0xc0, !PT ;  /* 0x0000003c0c0b7812 */ /* 0x000fca00078ec0ff */
[----:B------:R-:W-:Y:S02]  /*05b0*/  IMAD.IADD R11, R8, 0x1, R11 ;  /* 0x00000001080b7824 */ /* 0x000fe400078e020b */
[----:B0-----:R-:W-:-:S03]  /*05c0*/  IMAD.WIDE R8, R9, 0x4, R2 ;  /* 0x0000000409087825 */ /* 0x001fc600078e0202 */
[----:B------:R-:W-:Y:S02]  /*05d0*/  LEA R11, R11, UR4, 0x2 ;  /* 0x000000040b0b7c11 */ /* 0x000fe4000f8e10ff */
[----:B--2---:R0:W-:Y:S02]  /*05e0*/  @!P1 STG.E.128 desc[UR6][R8.64], R4 ;  /* 0x0000000408009986 */ /* 0x0041e4000c101d06 */
[----:B0-----:R-:W-:Y:S05]  /*05f0*/  @P0 EXIT ;  /* 0x000000000000094d */ /* 0x001fea0003800000 */
[----:B------:R-:W1:Y:S01]  /*0600*/  LDS.128 R12, [R11+0x800] ;  /* 0x000800000b0c7984 */ /* 0x000e620000000c00 */
[----:B0-----:R-:W-:-:S04]  /*0610*/  IMAD R5, R0, 0x20, R10 ;  /* 0x0000002000057824 */ /* 0x001fc800078e020a */
[----:B------:R-:W-:-:S05]  /*0620*/  IMAD.WIDE R2, R5, 0x4, R2 ;  /* 0x0000000405027825 */ /* 0x000fca00078e0202 */
[----:B-1----:R-:W-:Y:S01]  /*0630*/  STG.E.128 desc[UR6][R2.64], R12 ;  /* 0x0000000c02007986 */ /* 0x002fe2000c101d06 */
[----:B------:R-:W-:Y:S05]  /*0640*/  EXIT ;  /* 0x000000000000794d */ /* 0x000fea0003800000 */
.L_x_0:
[----:B------:R-:W-:-:S00]  /*0650*/  BRA `(.L_x_0) ;  /* 0xfffffffc00fc7947 */ /* 0x000fc0000383ffff */
[----:B------:R-:W-:-:S00]  /*0660*/  NOP ;  /* 0x0000000000007918 */ /* 0x000fc00000000000 */
        /* <DEDUP_REMOVED lines=9> */
.L_x_1:


//--------------------- .nv.shared.triton_poi_fused_11 --------------------------
	.section	.nv.shared.triton_poi_fused_11,"aw",@nobits
	.sectionflags	@""
	.align	16
	.zero		1024


//--------------------- .nv.constant0.triton_poi_fused_11 --------------------------
	.section	.nv.constant0.triton_poi_fused_11,"a",@progbits
	.sectionflags	@""
	.align	4
.nv.constant0.triton_poi_fused_11:
	.zero		552
